//
// Generated by NVIDIA NVVM Compiler
//
// Compiler Build ID: CL-36424714
// Cuda compilation tools, release 13.0, V13.0.88
// Based on NVVM 20.0.0
//

.version 9.0
.target sm_100
.address_size 64

	// .globl	_Z14matrixMultiplyPdS_S_j

.visible .entry _Z14matrixMultiplyPdS_S_j(
	.param .u64 .ptr .align 1 _Z14matrixMultiplyPdS_S_j_param_0,
	.param .u64 .ptr .align 1 _Z14matrixMultiplyPdS_S_j_param_1,
	.param .u64 .ptr .align 1 _Z14matrixMultiplyPdS_S_j_param_2,
	.param .u32 _Z14matrixMultiplyPdS_S_j_param_3
)
{
	.reg .pred 	%p<10>;
	.reg .b32 	%r<90>;
	.reg .b64 	%rd<70>;
	.reg .b64 	%fd<56>;

	ld.param.u64 	%rd4, [_Z14matrixMultiplyPdS_S_j_param_0];
	ld.param.u64 	%rd5, [_Z14matrixMultiplyPdS_S_j_param_1];
	ld.param.u64 	%rd6, [_Z14matrixMultiplyPdS_S_j_param_2];
	ld.param.u32 	%r43, [_Z14matrixMultiplyPdS_S_j_param_3];
	cvta.to.global.u64 	%rd1, %rd5;
	cvta.to.global.u64 	%rd2, %rd4;
	cvta.to.global.u64 	%rd7, %rd6;
	mov.u32 	%r44, %ctaid.x;
	mov.u32 	%r45, %ntid.x;
	mul.lo.s32 	%r1, %r44, %r45;
	mov.u32 	%r2, %tid.x;
	add.s32 	%r3, %r1, %r2;
	mov.u32 	%r46, %ctaid.y;
	mov.u32 	%r47, %ntid.y;
	mov.u32 	%r48, %tid.y;
	mad.lo.s32 	%r49, %r46, %r47, %r48;
	mul.lo.s32 	%r4, %r43, %r49;
	add.s32 	%r50, %r4, %r3;
	mul.wide.u32 	%rd8, %r50, 8;
	add.s64 	%rd3, %rd7, %rd8;
	mov.b64 	%rd9, 0;
	st.global.u64 	[%rd3], %rd9;
	setp.eq.s32 	%p1, %r43, 0;
	@%p1 bra 	$L__BB0_12;
	and.b32  	%r5, %r43, 7;
	setp.lt.u32 	%p2, %r43, 8;
	mov.b32 	%r88, 0;
	mov.f64 	%fd53, 0d0000000000000000;
	@%p2 bra 	$L__BB0_4;
	and.b32  	%r88, %r43, -8;
	neg.s32 	%r86, %r88;
	add.s32 	%r52, %r2, %r43;
	add.s32 	%r85, %r52, %r1;
	shl.b32 	%r9, %r43, 3;
	shl.b32 	%r53, %r43, 1;
	add.s32 	%r84, %r3, %r53;
	mad.lo.s32 	%r83, %r43, 3, %r3;
	shl.b32 	%r54, %r43, 2;
	add.s32 	%r82, %r3, %r54;
	mad.lo.s32 	%r81, %r43, 5, %r3;
	mad.lo.s32 	%r80, %r43, 6, %r3;
	mad.lo.s32 	%r79, %r43, 7, %r3;
	add.s32 	%r77, %r4, 3;
	mov.f64 	%fd53, 0d0000000000000000;
	mov.u32 	%r78, %r3;
$L__BB0_3:
	.pragma "nounroll";
	add.s32 	%r55, %r77, -3;
	mul.wide.u32 	%rd10, %r55, 8;
	add.s64 	%rd11, %rd2, %rd10;
	ld.global.f64 	%fd10, [%rd11];
	mul.wide.u32 	%rd12, %r78, 8;
	add.s64 	%rd13, %rd1, %rd12;
	ld.global.f64 	%fd11, [%rd13];
	fma.rn.f64 	%fd12, %fd10, %fd11, %fd53;
	st.global.f64 	[%rd3], %fd12;
	add.s32 	%r56, %r77, -2;
	mul.wide.u32 	%rd14, %r56, 8;
	add.s64 	%rd15, %rd2, %rd14;
	ld.global.f64 	%fd13, [%rd15];
	mul.wide.u32 	%rd16, %r85, 8;
	add.s64 	%rd17, %rd1, %rd16;
	ld.global.f64 	%fd14, [%rd17];
	fma.rn.f64 	%fd15, %fd13, %fd14, %fd12;
	st.global.f64 	[%rd3], %fd15;
	add.s32 	%r57, %r77, -1;
	mul.wide.u32 	%rd18, %r57, 8;
	add.s64 	%rd19, %rd2, %rd18;
	ld.global.f64 	%fd16, [%rd19];
	mul.wide.u32 	%rd20, %r84, 8;
	add.s64 	%rd21, %rd1, %rd20;
	ld.global.f64 	%fd17, [%rd21];
	fma.rn.f64 	%fd18, %fd16, %fd17, %fd15;
	st.global.f64 	[%rd3], %fd18;
	add.s32 	%r58, %r77, 4;
	mul.wide.u32 	%rd22, %r77, 8;
	add.s64 	%rd23, %rd2, %rd22;
	ld.global.f64 	%fd19, [%rd23];
	mul.wide.u32 	%rd24, %r83, 8;
	add.s64 	%rd25, %rd1, %rd24;
	ld.global.f64 	%fd20, [%rd25];
	fma.rn.f64 	%fd21, %fd19, %fd20, %fd18;
	st.global.f64 	[%rd3], %fd21;
	add.s32 	%r59, %r77, 1;
	mul.wide.u32 	%rd26, %r59, 8;
	add.s64 	%rd27, %rd2, %rd26;
	ld.global.f64 	%fd22, [%rd27];
	mul.wide.u32 	%rd28, %r82, 8;
	add.s64 	%rd29, %rd1, %rd28;
	ld.global.f64 	%fd23, [%rd29];
	fma.rn.f64 	%fd24, %fd22, %fd23, %fd21;
	st.global.f64 	[%rd3], %fd24;
	add.s32 	%r60, %r77, 2;
	mul.wide.u32 	%rd30, %r60, 8;
	add.s64 	%rd31, %rd2, %rd30;
	ld.global.f64 	%fd25, [%rd31];
	mul.wide.u32 	%rd32, %r81, 8;
	add.s64 	%rd33, %rd1, %rd32;
	ld.global.f64 	%fd26, [%rd33];
	fma.rn.f64 	%fd27, %fd25, %fd26, %fd24;
	st.global.f64 	[%rd3], %fd27;
	add.s32 	%r61, %r77, 3;
	mul.wide.u32 	%rd34, %r61, 8;
	add.s64 	%rd35, %rd2, %rd34;
	ld.global.f64 	%fd28, [%rd35];
	mul.wide.u32 	%rd36, %r80, 8;
	add.s64 	%rd37, %rd1, %rd36;
	ld.global.f64 	%fd29, [%rd37];
	fma.rn.f64 	%fd30, %fd28, %fd29, %fd27;
	st.global.f64 	[%rd3], %fd30;
	mul.wide.u32 	%rd38, %r58, 8;
	add.s64 	%rd39, %rd2, %rd38;
	ld.global.f64 	%fd31, [%rd39];
	mul.wide.u32 	%rd40, %r79, 8;
	add.s64 	%rd41, %rd1, %rd40;
	ld.global.f64 	%fd32, [%rd41];
	fma.rn.f64 	%fd53, %fd31, %fd32, %fd30;
	st.global.f64 	[%rd3], %fd53;
	add.s32 	%r86, %r86, 8;
	add.s32 	%r85, %r85, %r9;
	add.s32 	%r84, %r84, %r9;
	add.s32 	%r83, %r83, %r9;
	add.s32 	%r82, %r82, %r9;
	add.s32 	%r81, %r81, %r9;
	add.s32 	%r80, %r80, %r9;
	add.s32 	%r79, %r79, %r9;
	add.s32 	%r78, %r78, %r9;
	add.s32 	%r77, %r77, 8;
	setp.ne.s32 	%p3, %r86, 0;
	@%p3 bra 	$L__BB0_3;
$L__BB0_4:
	setp.eq.s32 	%p4, %r5, 0;
	@%p4 bra 	$L__BB0_12;
	and.b32  	%r38, %r43, 3;
	setp.lt.u32 	%p5, %r5, 4;
	@%p5 bra 	$L__BB0_7;
	add.s32 	%r62, %r88, %r4;
	mul.wide.u32 	%rd42, %r62, 8;
	add.s64 	%rd43, %rd2, %rd42;
	ld.global.f64 	%fd33, [%rd43];
	mad.lo.s32 	%r63, %r88, %r43, %r3;
	mul.wide.u32 	%rd44, %r63, 8;
	add.s64 	%rd45, %rd1, %rd44;
	ld.global.f64 	%fd34, [%rd45];
	fma.rn.f64 	%fd35, %fd33, %fd34, %fd53;
	st.global.f64 	[%rd3], %fd35;
	add.s32 	%r64, %r62, 1;
	mul.wide.u32 	%rd46, %r64, 8;
	add.s64 	%rd47, %rd2, %rd46;
	ld.global.f64 	%fd36, [%rd47];
	add.s32 	%r65, %r63, %r43;
	mul.wide.u32 	%rd48, %r65, 8;
	add.s64 	%rd49, %rd1, %rd48;
	ld.global.f64 	%fd37, [%rd49];
	fma.rn.f64 	%fd38, %fd36, %fd37, %fd35;
	st.global.f64 	[%rd3], %fd38;
	add.s32 	%r66, %r62, 2;
	mul.wide.u32 	%rd50, %r66, 8;
	add.s64 	%rd51, %rd2, %rd50;
	ld.global.f64 	%fd39, [%rd51];
	add.s32 	%r67, %r65, %r43;
	mul.wide.u32 	%rd52, %r67, 8;
	add.s64 	%rd53, %rd1, %rd52;
	ld.global.f64 	%fd40, [%rd53];
	fma.rn.f64 	%fd41, %fd39, %fd40, %fd38;
	st.global.f64 	[%rd3], %fd41;
	add.s32 	%r68, %r62, 3;
	mul.wide.u32 	%rd54, %r68, 8;
	add.s64 	%rd55, %rd2, %rd54;
	ld.global.f64 	%fd42, [%rd55];
	add.s32 	%r69, %r67, %r43;
	mul.wide.u32 	%rd56, %r69, 8;
	add.s64 	%rd57, %rd1, %rd56;
	ld.global.f64 	%fd43, [%rd57];
	fma.rn.f64 	%fd53, %fd42, %fd43, %fd41;
	st.global.f64 	[%rd3], %fd53;
	add.s32 	%r88, %r88, 4;
$L__BB0_7:
	setp.eq.s32 	%p6, %r38, 0;
	@%p6 bra 	$L__BB0_12;
	setp.eq.s32 	%p7, %r38, 1;
	@%p7 bra 	$L__BB0_10;
	add.s32 	%r70, %r88, %r4;
	mul.wide.u32 	%rd58, %r70, 8;
	add.s64 	%rd59, %rd2, %rd58;
	ld.global.f64 	%fd44, [%rd59];
	mad.lo.s32 	%r71, %r88, %r43, %r3;
	mul.wide.u32 	%rd60, %r71, 8;
	add.s64 	%rd61, %rd1, %rd60;
	ld.global.f64 	%fd45, [%rd61];
	fma.rn.f64 	%fd46, %fd44, %fd45, %fd53;
	st.global.f64 	[%rd3], %fd46;
	add.s32 	%r72, %r70, 1;
	mul.wide.u32 	%rd62, %r72, 8;
	add.s64 	%rd63, %rd2, %rd62;
	ld.global.f64 	%fd47, [%rd63];
	add.s32 	%r73, %r71, %r43;
	mul.wide.u32 	%rd64, %r73, 8;
	add.s64 	%rd65, %rd1, %rd64;
	ld.global.f64 	%fd48, [%rd65];
	fma.rn.f64 	%fd53, %fd47, %fd48, %fd46;
	st.global.f64 	[%rd3], %fd53;
	add.s32 	%r88, %r88, 2;
$L__BB0_10:
	and.b32  	%r74, %r43, 1;
	setp.eq.b32 	%p8, %r74, 1;
	not.pred 	%p9, %p8;
	@%p9 bra 	$L__BB0_12;
	add.s32 	%r75, %r88, %r4;
	mul.wide.u32 	%rd66, %r75, 8;
	add.s64 	%rd67, %rd2, %rd66;
	ld.global.f64 	%fd49, [%rd67];
	mad.lo.s32 	%r76, %r88, %r43, %r3;
	mul.wide.u32 	%rd68, %r76, 8;
	add.s64 	%rd69, %rd1, %rd68;
	ld.global.f64 	%fd50, [%rd69];
	fma.rn.f64 	%fd51, %fd49, %fd50, %fd53;
	st.global.f64 	[%rd3], %fd51;
$L__BB0_12:
	ret;

}


// ===== COMPILED SASS (sm_100) =====

	.target	sm_100

	.elftype	@"ET_EXEC"


//--------------------- .note.nv.tkinfo           --------------------------
	.section	.note.nv.tkinfo,"",@"SHT_NOTE"
	.sectionflags	@"SHF_NOTE_NV_TKINFO"
	.tkinfo
        /*0018*/ 	.word	0x00000002
        /*0030*/ 	.string	""
        /*0030*/ 	.string	"ptxas"
        /*0030*/ 	.string	"Cuda compilation tools, release 13.0, V13.0.88"
        /*0030*/ 	.string	"Build cuda_13.0.r13.0/compiler.36424714_0"
        /*0030*/ 	.string	"-arch sm_100 -m 64 "



//--------------------- .note.nv.cuinfo           --------------------------
	.section	.note.nv.cuinfo,"",@"SHT_NOTE"
	.sectionflags	@"SHF_NOTE_NV_CUINFO"
        /*0018*/ 	.short	0x0002
        /*001a*/ 	.short	0x0064
        /*001c*/ 	.short	0x0082
	.zero		2


//--------------------- .nv.info                  --------------------------
	.section	.nv.info,"",@"SHT_CUDA_INFO"
	.align	4


	//----- nvinfo : EIATTR_REGCOUNT
	.align		4
        /*0000*/ 	.byte	0x04, 0x2f
        /*0002*/ 	.short	(.L_1 - .L_0)
	.align		4
.L_0:
        /*0004*/ 	.word	index@(_Z14matrixMultiplyPdS_S_j)
        /*0008*/ 	.word	0x00000020


	//----- nvinfo : EIATTR_FRAME_SIZE
	.align		4
.L_1:
        /*000c*/ 	.byte	0x04, 0x11
        /*000e*/ 	.short	(.L_3 - .L_2)
	.align		4
.L_2:
        /*0010*/ 	.word	index@(_Z14matrixMultiplyPdS_S_j)
        /*0014*/ 	.word	0x00000000


	//----- nvinfo : EIATTR_MIN_STACK_SIZE
	.align		4
.L_3:
        /*0018*/ 	.byte	0x04, 0x12
        /*001a*/ 	.short	(.L_5 - .L_4)
	.align		4
.L_4:
        /*001c*/ 	.word	index@(_Z14matrixMultiplyPdS_S_j)
        /*0020*/ 	.word	0x00000000
.L_5:


//--------------------- .nv.compat                --------------------------
	.section	.nv.compat,"",@"SHT_CUDA_COMPAT_INFO"
	.align	4
        /*0000*/ 	.byte	0x02, 0x09, 0x00, 0x00, 0x02, 0x02, 0x01, 0x00, 0x02, 0x05, 0x05, 0x00, 0x03, 0x07, 0x01, 0x01
        /*0010*/ 	.byte	0x02, 0x03, 0x00, 0x00, 0x02, 0x06, 0x01, 0x00, 0x04, 0x0b, 0x08, 0x00, 0x01, 0x00, 0x00, 0x00
        /*0020*/ 	.byte	0x00, 0x00, 0x00, 0x00


//--------------------- .nv.info._Z14matrixMultiplyPdS_S_j --------------------------
	.section	.nv.info._Z14matrixMultiplyPdS_S_j,"",@"SHT_CUDA_INFO"
	.sectionflags	@""
	.align	4


	//----- nvinfo : EIATTR_CUDA_API_VERSION
	.align		4
        /*0000*/ 	.byte	0x04, 0x37
        /*0002*/ 	.short	(.L_7 - .L_6)
.L_6:
        /*0004*/ 	.word	0x00000082


	//----- nvinfo : EIATTR_KPARAM_INFO
	.align		4
.L_7:
        /*0008*/ 	.byte	0x04, 0x17
        /*000a*/ 	.short	(.L_9 - .L_8)
.L_8:
        /*000c*/ 	.word	0x00000000
        /*0010*/ 	.short	0x0003
        /*0012*/ 	.short	0x0018
        /*0014*/ 	.byte	0x00, 0xf0, 0x11, 0x00


	//----- nvinfo : EIATTR_KPARAM_INFO
	.align		4
.L_9:
        /*0018*/ 	.byte	0x04, 0x17
        /*001a*/ 	.short	(.L_11 - .L_10)
.L_10:
        /*001c*/ 	.word	0x00000000
        /*0020*/ 	.short	0x0002
        /*0022*/ 	.short	0x0010
        /*0024*/ 	.byte	0x00, 0xf5, 0x21, 0x00


	//----- nvinfo : EIATTR_KPARAM_INFO
	.align		4
.L_11:
        /*0028*/ 	.byte	0x04, 0x17
        /*002a*/ 	.short	(.L_13 - .L_12)
.L_12:
        /*002c*/ 	.word	0x00000000
        /*0030*/ 	.short	0x0001
        /*0032*/ 	.short	0x0008
        /*0034*/ 	.byte	0x00, 0xf5, 0x21, 0x00


	//----- nvinfo : EIATTR_KPARAM_INFO
	.align		4
.L_13:
        /*0038*/ 	.byte	0x04, 0x17
        /*003a*/ 	.short	(.L_15 - .L_14)
.L_14:
        /*003c*/ 	.word	0x00000000
        /*0040*/ 	.short	0x0000
        /*0042*/ 	.short	0x0000
        /*0044*/ 	.byte	0x00, 0xf5, 0x21, 0x00


	//----- nvinfo : EIATTR_SPARSE_MMA_MASK
	.align		4
.L_15:
        /*0048*/ 	.byte	0x03, 0x50
        /*004a*/ 	.short	0x0000


	//----- nvinfo : EIATTR_MAXREG_COUNT
	.align		4
        /*004c*/ 	.byte	0x03, 0x1b
        /*004e*/ 	.short	0x00ff


	//----- nvinfo : EIATTR_MERCURY_ISA_VERSION
	.align		4
        /*0050*/ 	.byte	0x03, 0x5f
        /*0052*/ 	.short	0x0101


	//----- nvinfo : EIATTR_VRC_CTA_INIT_COUNT
	.align		4
        /*0054*/ 	.byte	0x02, 0x4a
	.zero		1
	.zero		1


	//----- nvinfo : EIATTR_EXIT_INSTR_OFFSETS
	.align		4
        /*0058*/ 	.byte	0x04, 0x1c
        /*005a*/ 	.short	(.L_17 - .L_16)


	//   ....[0]....
.L_16:
        /*005c*/ 	.word	0x00000110


	//   ....[1]....
        /*0060*/ 	.word	0x00000690


	//   ....[2]....
        /*0064*/ 	.word	0x00000910


	//   ....[3]....
        /*0068*/ 	.word	0x00000a90


	//   ....[4]....
        /*006c*/ 	.word	0x00000b40


	//----- nvinfo : EIATTR_CBANK_PARAM_SIZE
	.align		4
.L_17:
        /*0070*/ 	.byte	0x03, 0x19
        /*0072*/ 	.short	0x001c


	//----- nvinfo : EIATTR_PARAM_CBANK
	.align		4
        /*0074*/ 	.byte	0x04, 0x0a
        /*0076*/ 	.short	(.L_19 - .L_18)
	.align		4
.L_18:
        /*0078*/ 	.word	index@(.nv.constant0._Z14matrixMultiplyPdS_S_j)
        /*007c*/ 	.short	0x0380
        /*007e*/ 	.short	0x001c


	//----- nvinfo : EIATTR_SW_WAR
	.align		4
.L_19:
        /*0080*/ 	.byte	0x04, 0x36
        /*0082*/ 	.short	(.L_21 - .L_20)
.L_20:
        /*0084*/ 	.word	0x00000008
.L_21:


//--------------------- .nv.callgraph             --------------------------
	.section	.nv.callgraph,"",@"SHT_CUDA_CALLGRAPH"
	.align	4
	.sectionentsize	8
	.align		4
        /*0000*/ 	.word	0x00000000
	.align		4
        /*0004*/ 	.word	0xffffffff
	.align		4
        /*0008*/ 	.word	0x00000000
	.align		4
        /*000c*/ 	.word	0xfffffffe
	.align		4
        /*0010*/ 	.word	0x00000000
	.align		4
        /*0014*/ 	.word	0xfffffffd
	.align		4
        /*0018*/ 	.word	0x00000000
	.align		4
        /*001c*/ 	.word	0xfffffffc


//--------------------- .text._Z14matrixMultiplyPdS_S_j --------------------------
	.section	.text._Z14matrixMultiplyPdS_S_j,"ax",@progbits
	.align	128
        .global         _Z14matrixMultiplyPdS_S_j
        .type           _Z14matrixMultiplyPdS_S_j,@function
        .size           _Z14matrixMultiplyPdS_S_j,(.L_x_5 - _Z14matrixMultiplyPdS_S_j)
        .other          _Z14matrixMultiplyPdS_S_j,@"STO_CUDA_ENTRY STV_DEFAULT"
_Z14matrixMultiplyPdS_S_j:
.text._Z14matrixMultiplyPdS_S_j:
[----:B------:R-:W-:Y:S01]  /*0000*/  LDC R1, c[0x0][0x37c] ;  /* 0x0000df00ff017b82 */ /* 0x000fe20000000800 */
[----:B------:R-:W0:Y:S07]  /*0010*/  S2R R9, SR_TID.X ;  /* 0x0000000000097919 */ /* 0x000e2e0000002100 */
[----:B------:R-:W1:Y:S01]  /*0020*/  S2UR UR4, SR_CTAID.X ;  /* 0x00000000000479c3 */ /* 0x000e620000002500 */
[----:B------:R-:W1:Y:S01]  /*0030*/  LDCU UR5, c[0x0][0x360] ;  /* 0x00006c00ff0577ac */ /* 0x000e620008000800 */
[----:B------:R-:W2:Y:S01]  /*0040*/  S2R R2, SR_TID.Y ;  /* 0x0000000000027919 */ /* 0x000ea20000002200 */
[----:B------:R-:W3:Y:S05]  /*0050*/  LDCU.64 UR6, c[0x0][0x358] ;  /* 0x00006b00ff0677ac */ /* 0x000eea0008000a00 */
[----:B------:R-:W2:Y:S08]  /*0060*/  S2UR UR8, SR_CTAID.Y ;  /* 0x00000000000879c3 */ /* 0x000eb00000002600 */
[----:B------:R-:W2:Y:S08]  /*0070*/  LDC R5, c[0x0][0x364] ;  /* 0x0000d900ff057b82 */ /* 0x000eb00000000800 */
[----:B------:R-:W4:Y:S01]  /*0080*/  LDC R0, c[0x0][0x398] ;  /* 0x0000e600ff007b82 */ /* 0x000f220000000800 */
[----:B-1----:R-:W-:-:S06]  /*0090*/  UIMAD UR4, UR4, UR5, URZ ;  /* 0x00000005040472a4 */ /* 0x002fcc000f8e02ff */
[----:B0-----:R-:W-:Y:S01]  /*00a0*/  IADD3 R3, PT, PT, R9, UR4, RZ ;  /* 0x0000000409037c10 */ /* 0x001fe2000fffe0ff */
[----:B------:R-:W0:Y:S01]  /*00b0*/  LDC.64 R10, c[0x0][0x390] ;  /* 0x0000e400ff0a7b82 */ /* 0x000e220000000a00 */
[----:B--2---:R-:W-:Y:S01]  /*00c0*/  IMAD R5, R5, UR8, R2 ;  /* 0x0000000805057c24 */ /* 0x004fe2000f8e0202 */
[----:B----4-:R-:W-:-:S03]  /*00d0*/  ISETP.NE.AND P0, PT, R0, RZ, PT ;  /* 0x000000ff0000720c */ /* 0x010fc60003f05270 */
[----:B------:R-:W-:-:S04]  /*00e0*/  IMAD R7, R5, R0, R3 ;  /* 0x0000000005077224 */ /* 0x000fc800078e0203 */
[----:B0-----:R-:W-:-:S05]  /*00f0*/  IMAD.WIDE.U32 R10, R7, 0x8, R10 ;  /* 0x00000008070a7825 */ /* 0x001fca00078e000a */
[----:B---3--:R0:W-:Y:S01]  /*0100*/  STG.E.64 desc[UR6][R10.64], RZ ;  /* 0x000000ff0a007986 */ /* 0x0081e2000c101b06 */
[----:B------:R-:W-:Y:S05]  /*0110*/  @!P0 EXIT ;  /* 0x000000000000894d */ /* 0x000fea0003800000 */
[C---:B------:R-:W-:Y:S01]  /*0120*/  ISETP.GE.U32.AND P1, PT, R0.reuse, 0x8, PT ;  /* 0x000000080000780c */ /* 0x040fe20003f26070 */
[----:B------:R-:W-:Y:S01]  /*0130*/  HFMA2 R4, -RZ, RZ, 0, 0 ;  /* 0x00000000ff047431 */ /* 0x000fe200000001ff */
[----:B------:R-:W-:Y:S02]  /*0140*/  LOP3.LUT R2, R0, 0x7, RZ, 0xc0, !PT ;  /* 0x0000000700027812 */ /* 0x000fe400078ec0ff */
[----:B------:R-:W-:Y:S02]  /*0150*/  CS2R R18, SRZ ;  /* 0x0000000000127805 */ /* 0x000fe4000001ff00 */
[----:B------:R-:W-:-:S07]  /*0160*/  ISETP.NE.AND P0, PT, R2, RZ, PT ;  /* 0x000000ff0200720c */ /* 0x000fce0003f05270 */
[----:B------:R-:W-:Y:S06]  /*0170*/  @!P1 BRA `(.L_x_0) ;  /* 0x0000000400449947 */ /* 0x000fec0003800000 */
[C---:B------:R-:W-:Y:S01]  /*0180*/  LOP3.LUT R4, R0.reuse, 0xfffffff8, RZ, 0xc0, !PT ;  /* 0xfffffff800047812 */ /* 0x040fe200078ec0ff */
[C---:B------:R-:W-:Y:S01]  /*0190*/  IMAD R25, R0.reuse, 0x5, R3 ;  /* 0x0000000500197824 */ /* 0x040fe200078e0203 */
[C---:B------:R-:W-:Y:S01]  /*01a0*/  IADD3 R22, PT, PT, R0.reuse, UR4, R9 ;  /* 0x0000000400167c10 */ /* 0x040fe2000fffe009 */
[C-C-:B------:R-:W-:Y:S01]  /*01b0*/  IMAD R9, R0.reuse, 0x3, R3.reuse ;  /* 0x0000000300097824 */ /* 0x140fe200078e0203 */
[CC--:B------:R-:W-:Y:S01]  /*01c0*/  LEA R7, R0.reuse, R3.reuse, 0x1 ;  /* 0x0000000300077211 */ /* 0x0c0fe200078e08ff */
[C-C-:B------:R-:W-:Y:S01]  /*01d0*/  IMAD R27, R0.reuse, 0x6, R3.reuse ;  /* 0x00000006001b7824 */ /* 0x140fe200078e0203 */
[CC--:B------:R-:W-:Y:S01]  /*01e0*/  LEA R23, R0.reuse, R3.reuse, 0x2 ;  /* 0x0000000300177211 */ /* 0x0c0fe200078e10ff */
[----:B------:R-:W-:Y:S01]  /*01f0*/  IMAD R29, R0, 0x7, R3 ;  /* 0x00000007001d7824 */ /* 0x000fe200078e0203 */
[----:B------:R-:W-:Y:S01]  /*0200*/  MOV R8, R3 ;  /* 0x0000000300087202 */ /* 0x000fe20000000f00 */
[----:B------:R-:W-:Y:S01]  /*0210*/  IMAD R24, R5, R0, 0x3 ;  /* 0x0000000305187424 */ /* 0x000fe200078e0200 */
[----:B------:R-:W-:-:S02]  /*0220*/  CS2R R18, SRZ ;  /* 0x0000000000127805 */ /* 0x000fc4000001ff00 */
[----:B------:R-:W-:-:S07]  /*0230*/  IADD3 R6, PT, PT, -R4, RZ, RZ ;  /* 0x000000ff04067210 */ /* 0x000fce0007ffe1ff */
.L_x_1:
[----:B-1----:R-:W1:Y:S01]  /*0240*/  LDC.64 R14, c[0x0][0x380] ;  /* 0x0000e000ff0e7b82 */ /* 0x002e620000000a00 */
[----:B------:R-:W-:-:S07]  /*0250*/  IADD3 R17, PT, PT, R24, -0x3, RZ ;  /* 0xfffffffd18117810 */ /* 0x000fce0007ffe0ff */
[----:B------:R-:W2:Y:S01]  /*0260*/  LDC.64 R12, c[0x0][0x388] ;  /* 0x0000e200ff0c7b82 */ /* 0x000ea20000000a00 */
[----:B-1----:R-:W-:-:S06]  /*0270*/  IMAD.WIDE.U32 R16, R17, 0x8, R14 ;  /* 0x0000000811107825 */ /* 0x002fcc00078e000e */
[----:B------:R-:W3:Y:S01]  /*0280*/  LDG.E.64 R16, desc[UR6][R16.64] ;  /* 0x0000000610107981 */ /* 0x000ee2000c1e1b00 */
[----:B--2---:R-:W-:-:S06]  /*0290*/  IMAD.WIDE.U32 R20, R8, 0x8, R12 ;  /* 0x0000000808147825 */ /* 0x004fcc00078e000c */
[----:B------:R-:W3:Y:S02]  /*02a0*/  LDG.E.64 R20, desc[UR6][R20.64] ;  /* 0x0000000614147981 */ /* 0x000ee4000c1e1b00 */
[----:B---3--:R-:W-:Y:S01]  /*02b0*/  DFMA R20, R16, R20, R18 ;  /* 0x000000141014722b */ /* 0x008fe20000000012 */
[----:B------:R-:W-:-:S05]  /*02c0*/  IADD3 R19, PT, PT, R24, -0x2, RZ ;  /* 0xfffffffe18137810 */ /* 0x000fca0007ffe0ff */
[----:B------:R-:W-:-:S04]  /*02d0*/  IMAD.WIDE.U32 R16, R19, 0x8, R14 ;  /* 0x0000000813107825 */ /* 0x000fc800078e000e */
[----:B------:R-:W-:Y:S01]  /*02e0*/  IMAD.WIDE.U32 R18, R22, 0x8, R12 ;  /* 0x0000000816127825 */ /* 0x000fe200078e000c */
[----:B------:R1:W-:Y:S04]  /*02f0*/  STG.E.64 desc[UR6][R10.64], R20 ;  /* 0x000000140a007986 */ /* 0x0003e8000c101b06 */
[----:B------:R-:W2:Y:S04]  /*0300*/  LDG.E.64 R16, desc[UR6][R16.64] ;  /* 0x0000000610107981 */ /* 0x000ea8000c1e1b00 */
[----:B------:R-:W2:Y:S01]  /*0310*/  LDG.E.64 R18, desc[UR6][R18.64] ;  /* 0x0000000612127981 */ /* 0x000ea2000c1e1b00 */
[----:B------:R-:W-:Y:S01]  /*0320*/  IADD3 R26, PT, PT, R24, -0x1, RZ ;  /* 0xffffffff181a7810 */ /* 0x000fe20007ffe0ff */
[----:B--2---:R-:W-:-:S04]  /*0330*/  DFMA R18, R16, R18, R20 ;  /* 0x000000121012722b */ /* 0x004fc80000000014 */
[----:B------:R-:W-:-:S04]  /*0340*/  IMAD.WIDE.U32 R16, R26, 0x8, R14 ;  /* 0x000000081a107825 */ /* 0x000fc800078e000e */
[----:B-1----:R-:W-:Y:S01]  /*0350*/  IMAD.WIDE.U32 R20, R7, 0x8, R12 ;  /* 0x0000000807147825 */ /* 0x002fe200078e000c */
[----:B------:R1:W-:Y:S04]  /*0360*/  STG.E.64 desc[UR6][R10.64], R18 ;  /* 0x000000120a007986 */ /* 0x0003e8000c101b06 */
[----:B------:R-:W2:Y:S04]  /*0370*/  LDG.E.64 R16, desc[UR6][R16.64] ;  /* 0x0000000610107981 */ /* 0x000ea8000c1e1b00 */
[----:B------:R-:W2:Y:S02]  /*0380*/  LDG.E.64 R20, desc[UR6][R20.64] ;  /* 0x0000000614147981 */ /* 0x000ea4000c1e1b00 */
[----:B--2---:R-:W-:Y:S01]  /*0390*/  DFMA R20, R16, R20, R18 ;  /* 0x000000141014722b */ /* 0x004fe20000000012 */
[----:B------:R-:W-:-:S04]  /*03a0*/  IMAD.WIDE.U32 R16, R24, 0x8, R14 ;  /* 0x0000000818107825 */ /* 0x000fc800078e000e */
[----:B-1----:R-:W-:Y:S02]  /*03b0*/  IMAD.WIDE.U32 R18, R9, 0x8, R12 ;  /* 0x0000000809127825 */ /* 0x002fe400078e000c */
[----:B------:R1:W-:Y:S04]  /*03c0*/  STG.E.64 desc[UR6][R10.64], R20 ;  /* 0x000000140a007986 */ /* 0x0003e8000c101b06 */
[----:B------:R-:W2:Y:S04]  /*03d0*/  LDG.E.64 R16, desc[UR6][R16.64] ;  /* 0x0000000610107981 */ /* 0x000ea8000c1e1b00 */
[----:B------:R-:W2:Y:S01]  /*03e0*/  LDG.E.64 R18, desc[UR6][R18.64] ;  /* 0x0000000612127981 */ /* 0x000ea2000c1e1b00 */
[----:B------:R-:W-:Y:S01]  /*03f0*/  IADD3 R26, PT, PT, R24, 0x1, RZ ;  /* 0x00000001181a7810 */ /* 0x000fe20007ffe0ff */
[----:B--2---:R-:W-:-:S04]  /*0400*/  DFMA R18, R16, R18, R20 ;  /* 0x000000121012722b */ /* 0x004fc80000000014 */
[----:B------:R-:W-:-:S04]  /*0410*/  IMAD.WIDE.U32 R16, R26, 0x8, R14 ;  /* 0x000000081a107825 */ /* 0x000fc800078e000e */
[----:B-1----:R-:W-:Y:S01]  /*0420*/  IMAD.WIDE.U32 R20, R23, 0x8, R12 ;  /* 0x0000000817147825 */ /* 0x002fe200078e000c */
[----:B------:R1:W-:Y:S04]  /*0430*/  STG.E.64 desc[UR6][R10.64], R18 ;  /* 0x000000120a007986 */ /* 0x0003e8000c101b06 */
[----:B------:R-:W2:Y:S04]  /*0440*/  LDG.E.64 R16, desc[UR6][R16.64] ;  /* 0x0000000610107981 */ /* 0x000ea8000c1e1b00 */
[----:B------:R-:W2:Y:S01]  /*0450*/  LDG.E.64 R20, desc[UR6][R20.64] ;  /* 0x0000000614147981 */ /* 0x000ea2000c1e1b00 */
[----:B------:R-:W-:Y:S01]  /*0460*/  IADD3 R26, PT, PT, R24, 0x2, RZ ;  /* 0x00000002181a7810 */ /* 0x000fe20007ffe0ff */
[----:B--2---:R-:W-:-:S04]  /*0470*/  DFMA R20, R16, R20, R18 ;  /* 0x000000141014722b */ /* 0x004fc80000000012 */
[----:B-1----:R-:W-:-:S04]  /*0480*/  IMAD.WIDE.U32 R18, R26, 0x8, R14 ;  /* 0x000000081a127825 */ /* 0x002fc800078e000e */
[----:B------:R-:W-:Y:S01]  /*0490*/  IMAD.WIDE.U32 R16, R25, 0x8, R12 ;  /* 0x0000000819107825 */ /* 0x000fe200078e000c */
[----:B------:R1:W-:Y:S04]  /*04a0*/  STG.E.64 desc[UR6][R10.64], R20 ;  /* 0x000000140a007986 */ /* 0x0003e8000c101b06 */
[----:B------:R-:W2:Y:S04]  /*04b0*/  LDG.E.64 R18, desc[UR6][R18.64] ;  /* 0x0000000612127981 */ /* 0x000ea8000c1e1b00 */
[----:B------:R-:W2:Y:S01]  /*04c0*/  LDG.E.64 R16, desc[UR6][R16.64] ;  /* 0x0000000610107981 */ /* 0x000ea2000c1e1b00 */
[----:B------:R-:W-:Y:S01]  /*04d0*/  IADD3 R26, PT, PT, R24, 0x3, RZ ;  /* 0x00000003181a7810 */ /* 0x000fe20007ffe0ff */
[----:B--2---:R-:W-:-:S04]  /*04e0*/  DFMA R16, R18, R16, R20 ;  /* 0x000000101210722b */ /* 0x004fc80000000014 */
[----:B------:R-:W-:-:S04]  /*04f0*/  IMAD.WIDE.U32 R18, R26, 0x8, R14 ;  /* 0x000000081a127825 */ /* 0x000fc800078e000e */
[--C-:B-1----:R-:W-:Y:S01]  /*0500*/  IMAD.WIDE.U32 R20, R27, 0x8, R12.reuse ;  /* 0x000000081b147825 */ /* 0x102fe200078e000c */
[----:B------:R1:W-:Y:S04]  /*0510*/  STG.E.64 desc[UR6][R10.64], R16 ;  /* 0x000000100a007986 */ /* 0x0003e8000c101b06 */
[----:B------:R-:W2:Y:S04]  /*0520*/  LDG.E.64 R18, desc[UR6][R18.64] ;  /* 0x0000000612127981 */ /* 0x000ea8000c1e1b00 */
[----:B------:R-:W2:Y:S01]  /*0530*/  LDG.E.64 R20, desc[UR6][R20.64] ;  /* 0x0000000614147981 */ /* 0x000ea2000c1e1b00 */
[----:B------:R-:W-:Y:S01]  /*0540*/  IADD3 R26, PT, PT, R24, 0x4, RZ ;  /* 0x00000004181a7810 */ /* 0x000fe20007ffe0ff */
[----:B------:R-:W-:-:S04]  /*0550*/  IMAD.WIDE.U32 R12, R29, 0x8, R12 ;  /* 0x000000081d0c7825 */ /* 0x000fc800078e000c */
[----:B------:R-:W-:Y:S01]  /*0560*/  IMAD.WIDE.U32 R14, R26, 0x8, R14 ;  /* 0x000000081a0e7825 */ /* 0x000fe200078e000e */
[----:B--2---:R-:W-:-:S07]  /*0570*/  DFMA R20, R18, R20, R16 ;  /* 0x000000141214722b */ /* 0x004fce0000000010 */
[----:B------:R1:W-:Y:S04]  /*0580*/  STG.E.64 desc[UR6][R10.64], R20 ;  /* 0x000000140a007986 */ /* 0x0003e8000c101b06 */
[----:B------:R-:W2:Y:S04]  /*0590*/  LDG.E.64 R12, desc[UR6][R12.64] ;  /* 0x000000060c0c7981 */ /* 0x000ea8000c1e1b00 */
[----:B------:R-:W2:Y:S01]  /*05a0*/  LDG.E.64 R14, desc[UR6][R14.64] ;  /* 0x000000060e0e7981 */ /* 0x000ea2000c1e1b00 */
[----:B------:R-:W-:-:S04]  /*05b0*/  IADD3 R6, PT, PT, R6, 0x8, RZ ;  /* 0x0000000806067810 */ /* 0x000fc80007ffe0ff */
[----:B------:R-:W-:Y:S01]  /*05c0*/  ISETP.NE.AND P1, PT, R6, RZ, PT ;  /* 0x000000ff0600720c */ /* 0x000fe20003f25270 */
[----:B------:R-:W-:Y:S01]  /*05d0*/  IMAD R22, R0, 0x8, R22 ;  /* 0x0000000800167824 */ /* 0x000fe200078e0216 */
[----:B------:R-:W-:Y:S02]  /*05e0*/  IADD3 R24, PT, PT, R24, 0x8, RZ ;  /* 0x0000000818187810 */ /* 0x000fe40007ffe0ff */
[C---:B------:R-:W-:Y:S02]  /*05f0*/  LEA R7, R0.reuse, R7, 0x3 ;  /* 0x0000000700077211 */ /* 0x040fe400078e18ff */
[C---:B------:R-:W-:Y:S02]  /*0600*/  LEA R9, R0.reuse, R9, 0x3 ;  /* 0x0000000900097211 */ /* 0x040fe400078e18ff */
[C---:B------:R-:W-:Y:S02]  /*0610*/  LEA R23, R0.reuse, R23, 0x3 ;  /* 0x0000001700177211 */ /* 0x040fe400078e18ff */
[----:B------:R-:W-:-:S02]  /*0620*/  LEA R25, R0, R25, 0x3 ;  /* 0x0000001900197211 */ /* 0x000fc400078e18ff */
[C---:B------:R-:W-:Y:S02]  /*0630*/  LEA R27, R0.reuse, R27, 0x3 ;  /* 0x0000001b001b7211 */ /* 0x040fe400078e18ff */
[C---:B------:R-:W-:Y:S02]  /*0640*/  LEA R29, R0.reuse, R29, 0x3 ;  /* 0x0000001d001d7211 */ /* 0x040fe400078e18ff */
[----:B------:R-:W-:Y:S01]  /*0650*/  LEA R8, R0, R8, 0x3 ;  /* 0x0000000800087211 */ /* 0x000fe200078e18ff */
[----:B--2---:R-:W-:-:S07]  /*0660*/  DFMA R18, R14, R12, R20 ;  /* 0x0000000c0e12722b */ /* 0x004fce0000000014 */
[----:B------:R1:W-:Y:S01]  /*0670*/  STG.E.64 desc[UR6][R10.64], R18 ;  /* 0x000000120a007986 */ /* 0x0003e2000c101b06 */
[----:B------:R-:W-:Y:S05]  /*0680*/  @P1 BRA `(.L_x_1) ;  /* 0xfffffff800ec1947 */ /* 0x000fea000383ffff */
.L_x_0:
[----:B------:R-:W-:Y:S05]  /*0690*/  @!P0 EXIT ;  /* 0x000000000000894d */ /* 0x000fea0003800000 */
[----:B------:R-:W-:Y:S02]  /*06a0*/  ISETP.GE.U32.AND P0, PT, R2, 0x4, PT ;  /* 0x000000040200780c */ /* 0x000fe40003f06070 */
[----:B------:R-:W-:-:S04]  /*06b0*/  LOP3.LUT R12, R0, 0x3, RZ, 0xc0, !PT ;  /* 0x00000003000c7812 */ /* 0x000fc800078ec0ff */
[----:B------:R-:W-:-:S07]  /*06c0*/  ISETP.NE.AND P1, PT, R12, RZ, PT ;  /* 0x000000ff0c00720c */ /* 0x000fce0003f25270 */
[----:B------:R-:W-:Y:S06]  /*06d0*/  @!P0 BRA `(.L_x_2) ;  /* 0x00000000008c8947 */ /* 0x000fec0003800000 */
[----:B------:R-:W2:Y:S01]  /*06e0*/  LDC.64 R8, c[0x0][0x380] ;  /* 0x0000e000ff087b82 */ /* 0x000ea20000000a00 */
[-C--:B------:R-:W-:Y:S02]  /*06f0*/  IMAD R13, R5, R0.reuse, R4 ;  /* 0x00000000050d7224 */ /* 0x080fe400078e0204 */
[----:B-1----:R-:W-:-:S05]  /*0700*/  IMAD R21, R4, R0, R3 ;  /* 0x0000000004157224 */ /* 0x002fca00078e0203 */
[----:B------:R-:W1:Y:S01]  /*0710*/  LDC.64 R6, c[0x0][0x388] ;  /* 0x0000e200ff067b82 */ /* 0x000e620000000a00 */
[----:B--2---:R-:W-:-:S05]  /*0720*/  IMAD.WIDE.U32 R22, R13, 0x8, R8 ;  /* 0x000000080d167825 */ /* 0x004fca00078e0008 */
[----:B------:R-:W2:Y:S01]  /*0730*/  LDG.E.64 R14, desc[UR6][R22.64] ;  /* 0x00000006160e7981 */ /* 0x000ea2000c1e1b00 */
[----:B-1----:R-:W-:-:S05]  /*0740*/  IMAD.WIDE.U32 R24, R21, 0x8, R6 ;  /* 0x0000000815187825 */ /* 0x002fca00078e0006 */
[----:B------:R-:W2:Y:S01]  /*0750*/  LDG.E.64 R16, desc[UR6][R24.64] ;  /* 0x0000000618107981 */ /* 0x000ea2000c1e1b00 */
[----:B------:R-:W-:Y:S01]  /*0760*/  IADD3 R27, PT, PT, R13, 0x1, RZ ;  /* 0x000000010d1b7810 */ /* 0x000fe20007ffe0ff */
[----:B------:R-:W-:-:S04]  /*0770*/  IMAD.IADD R21, R21, 0x1, R0 ;  /* 0x0000000115157824 */ /* 0x000fc800078e0200 */
[----:B------:R-:W-:-:S04]  /*0780*/  IMAD.WIDE.U32 R26, R27, 0x8, R8 ;  /* 0x000000081b1a7825 */ /* 0x000fc800078e0008 */
[----:B------:R-:W-:Y:S01]  /*0790*/  IMAD.WIDE.U32 R28, R21, 0x8, R6 ;  /* 0x00000008151c7825 */ /* 0x000fe200078e0006 */
[----:B--2---:R-:W-:-:S07]  /*07a0*/  DFMA R18, R14, R16, R18 ;  /* 0x000000100e12722b */ /* 0x004fce0000000012 */
[----:B------:R1:W-:Y:S04]  /*07b0*/  STG.E.64 desc[UR6][R10.64], R18 ;  /* 0x000000120a007986 */ /* 0x0003e8000c101b06 */
[----:B------:R-:W2:Y:S04]  /*07c0*/  LDG.E.64 R14, desc[UR6][R26.64] ;  /* 0x000000061a0e7981 */ /* 0x000ea8000c1e1b00 */
[----:B------:R-:W2:Y:S01]  /*07d0*/  LDG.E.64 R16, desc[UR6][R28.64] ;  /* 0x000000061c107981 */ /* 0x000ea2000c1e1b00 */
[----:B------:R-:W-:Y:S02]  /*07e0*/  IADD3 R21, PT, PT, R21, R0, RZ ;  /* 0x0000000015157210 */ /* 0x000fe40007ffe0ff */
[----:B------:R-:W-:-:S03]  /*07f0*/  IADD3 R2, PT, PT, R13, 0x2, RZ ;  /* 0x000000020d027810 */ /* 0x000fc60007ffe0ff */
[----:B------:R-:W-:-:S04]  /*0800*/  IMAD.WIDE.U32 R22, R21, 0x8, R6 ;  /* 0x0000000815167825 */ /* 0x000fc800078e0006 */
[----:B------:R-:W-:Y:S01]  /*0810*/  IMAD.WIDE.U32 R24, R2, 0x8, R8 ;  /* 0x0000000802187825 */ /* 0x000fe200078e0008 */
[----:B--2---:R-:W-:-:S07]  /*0820*/  DFMA R14, R14, R16, R18 ;  /* 0x000000100e0e722b */ /* 0x004fce0000000012 */
[----:B------:R2:W-:Y:S04]  /*0830*/  STG.E.64 desc[UR6][R10.64], R14 ;  /* 0x0000000e0a007986 */ /* 0x0005e8000c101b06 */
[----:B------:R-:W3:Y:S04]  /*0840*/  LDG.E.64 R16, desc[UR6][R24.64] ;  /* 0x0000000618107981 */ /* 0x000ee8000c1e1b00 */
[----:B------:R-:W3:Y:S01]  /*0850*/  LDG.E.64 R22, desc[UR6][R22.64] ;  /* 0x0000000616167981 */ /* 0x000ee2000c1e1b00 */
[----:B------:R-:W-:Y:S02]  /*0860*/  IADD3 R13, PT, PT, R13, 0x3, RZ ;  /* 0x000000030d0d7810 */ /* 0x000fe40007ffe0ff */
[----:B------:R-:W-:-:S03]  /*0870*/  IADD3 R21, PT, PT, R21, R0, RZ ;  /* 0x0000000015157210 */ /* 0x000fc60007ffe0ff */
[----:B------:R-:W-:-:S04]  /*0880*/  IMAD.WIDE.U32 R8, R13, 0x8, R8 ;  /* 0x000000080d087825 */ /* 0x000fc800078e0008 */
[----:B------:R-:W-:Y:S01]  /*0890*/  IMAD.WIDE.U32 R6, R21, 0x8, R6 ;  /* 0x0000000815067825 */ /* 0x000fe200078e0006 */
[----:B---3--:R-:W-:-:S07]  /*08a0*/  DFMA R16, R16, R22, R14 ;  /* 0x000000161010722b */ /* 0x008fce000000000e */
[----:B------:R2:W-:Y:S04]  /*08b0*/  STG.E.64 desc[UR6][R10.64], R16 ;  /* 0x000000100a007986 */ /* 0x0005e8000c101b06 */
[----:B------:R-:W1:Y:S04]  /*08c0*/  LDG.E.64 R8, desc[UR6][R8.64] ;  /* 0x0000000608087981 */ /* 0x000e68000c1e1b00 */
[----:B------:R-:W1:Y:S01]  /*08d0*/  LDG.E.64 R6, desc[UR6][R6.64] ;  /* 0x0000000606067981 */ /* 0x000e62000c1e1b00 */
[----:B------:R-:W-:Y:S01]  /*08e0*/  IADD3 R4, PT, PT, R4, 0x4, RZ ;  /* 0x0000000404047810 */ /* 0x000fe20007ffe0ff */
[----:B-1----:R-:W-:-:S07]  /*08f0*/  DFMA R18, R8, R6, R16 ;  /* 0x000000060812722b */ /* 0x002fce0000000010 */
[----:B------:R2:W-:Y:S04]  /*0900*/  STG.E.64 desc[UR6][R10.64], R18 ;  /* 0x000000120a007986 */ /* 0x0005e8000c101b06 */
.L_x_2:
[----:B------:R-:W-:Y:S05]  /*0910*/  @!P1 EXIT ;  /* 0x000000000000994d */ /* 0x000fea0003800000 */
[----:B------:R-:W-:Y:S02]  /*0920*/  ISETP.NE.AND P0, PT, R12, 0x1, PT ;  /* 0x000000010c00780c */ /* 0x000fe40003f05270 */
[----:B------:R-:W-:-:S04]  /*0930*/  LOP3.LUT R2, R0, 0x1, RZ, 0xc0, !PT ;  /* 0x0000000100027812 */ /* 0x000fc800078ec0ff */
[----:B------:R-:W-:-:S07]  /*0940*/  ISETP.NE.U32.AND P1, PT, R2, 0x1, PT ;  /* 0x000000010200780c */ /* 0x000fce0003f25070 */
[----:B------:R-:W-:Y:S06]  /*0950*/  @!P0 BRA `(.L_x_3) ;  /* 0x00000000004c8947 */ /* 0x000fec0003800000 */
[----:B------:R-:W2:Y:S01]  /*0960*/  LDC.64 R6, c[0x0][0x388] ;  /* 0x0000e200ff067b82 */ /* 0x000ea20000000a00 */
[-C--:B------:R-:W-:Y:S02]  /*0970*/  IMAD R23, R4, R0.reuse, R3 ;  /* 0x0000000004177224 */ /* 0x080fe400078e0203 */
[----:B-1----:R-:W-:-:S05]  /*0980*/  IMAD R21, R5, R0, R4 ;  /* 0x0000000005157224 */ /* 0x002fca00078e0204 */
[----:B------:R-:W1:Y:S01]  /*0990*/  LDC.64 R8, c[0x0][0x380] ;  /* 0x0000e000ff087b82 */ /* 0x000e620000000a00 */
[----:B--2---:R-:W-:-:S06]  /*09a0*/  IMAD.WIDE.U32 R14, R23, 0x8, R6 ;  /* 0x00000008170e7825 */ /* 0x004fcc00078e0006 */
[----:B------:R-:W2:Y:S01]  /*09b0*/  LDG.E.64 R14, desc[UR6][R14.64] ;  /* 0x000000060e0e7981 */ /* 0x000ea2000c1e1b00 */
[----:B-1----:R-:W-:-:S05]  /*09c0*/  IMAD.WIDE.U32 R16, R21, 0x8, R8 ;  /* 0x0000000815107825 */ /* 0x002fca00078e0008 */
[----:B------:R-:W2:Y:S01]  /*09d0*/  LDG.E.64 R12, desc[UR6][R16.64] ;  /* 0x00000006100c7981 */ /* 0x000ea2000c1e1b00 */
[----:B------:R-:W-:Y:S02]  /*09e0*/  IADD3 R23, PT, PT, R23, R0, RZ ;  /* 0x0000000017177210 */ /* 0x000fe40007ffe0ff */
[----:B------:R-:W-:-:S03]  /*09f0*/  IADD3 R21, PT, PT, R21, 0x1, RZ ;  /* 0x0000000115157810 */ /* 0x000fc60007ffe0ff */
[----:B------:R-:W-:-:S04]  /*0a00*/  IMAD.WIDE.U32 R6, R23, 0x8, R6 ;  /* 0x0000000817067825 */ /* 0x000fc800078e0006 */
[----:B------:R-:W-:Y:S01]  /*0a10*/  IMAD.WIDE.U32 R8, R21, 0x8, R8 ;  /* 0x0000000815087825 */ /* 0x000fe200078e0008 */
[----:B--2---:R-:W-:-:S07]  /*0a20*/  DFMA R12, R12, R14, R18 ;  /* 0x0000000e0c0c722b */ /* 0x004fce0000000012 */
[----:B------:R3:W-:Y:S04]  /*0a30*/  STG.E.64 desc[UR6][R10.64], R12 ;  /* 0x0000000c0a007986 */ /* 0x0007e8000c101b06 */
[----:B------:R-:W2:Y:S04]  /*0a40*/  LDG.E.64 R18, desc[UR6][R8.64] ;  /* 0x0000000608127981 */ /* 0x000ea8000c1e1b00 */
[----:B------:R-:W2:Y:S01]  /*0a50*/  LDG.E.64 R6, desc[UR6][R6.64] ;  /* 0x0000000606067981 */ /* 0x000ea2000c1e1b00 */
[----:B------:R-:W-:Y:S01]  /*0a60*/  IADD3 R4, PT, PT, R4, 0x2, RZ ;  /* 0x0000000204047810 */ /* 0x000fe20007ffe0ff */
[----:B--2---:R-:W-:-:S07]  /*0a70*/  DFMA R18, R18, R6, R12 ;  /* 0x000000061212722b */ /* 0x004fce000000000c */
[----:B------:R3:W-:Y:S04]  /*0a80*/  STG.E.64 desc[UR6][R10.64], R18 ;  /* 0x000000120a007986 */ /* 0x0007e8000c101b06 */
.L_x_3:
[----:B------:R-:W-:Y:S05]  /*0a90*/  @P1 EXIT ;  /* 0x000000000000194d */ /* 0x000fea0003800000 */
[----:B------:R-:W4:Y:S01]  /*0aa0*/  LDC.64 R6, c[0x0][0x380] ;  /* 0x0000e000ff067b82 */ /* 0x000f220000000a00 */
[-C--:B------:R-:W-:Y:S02]  /*0ab0*/  IMAD R5, R5, R0.reuse, R4 ;  /* 0x0000000005057224 */ /* 0x080fe400078e0204 */
[----:B---3--:R-:W-:-:S05]  /*0ac0*/  IMAD R13, R4, R0, R3 ;  /* 0x00000000040d7224 */ /* 0x008fca00078e0203 */
[----:B------:R-:W3:Y:S01]  /*0ad0*/  LDC.64 R8, c[0x0][0x388] ;  /* 0x0000e200ff087b82 */ /* 0x000ee20000000a00 */
[----:B----4-:R-:W-:-:S06]  /*0ae0*/  IMAD.WIDE.U32 R2, R5, 0x8, R6 ;  /* 0x0000000805027825 */ /* 0x010fcc00078e0006 */
[----:B------:R-:W1:Y:S01]  /*0af0*/  LDG.E.64 R2, desc[UR6][R2.64] ;  /* 0x0000000602027981 */ /* 0x000e62000c1e1b00 */
[----:B---3--:R-:W-:-:S06]  /*0b00*/  IMAD.WIDE.U32 R4, R13, 0x8, R8 ;  /* 0x000000080d047825 */ /* 0x008fcc00078e0008 */
[----:B------:R-:W1:Y:S02]  /*0b10*/  LDG.E.64 R4, desc[UR6][R4.64] ;  /* 0x0000000604047981 */ /* 0x000e64000c1e1b00 */
[----:B-12---:R-:W-:-:S07]  /*0b20*/  DFMA R18, R2, R4, R18 ;  /* 0x000000040212722b */ /* 0x006fce0000000012 */
[----:B------:R-:W-:Y:S01]  /*0b30*/  STG.E.64 desc[UR6][R10.64], R18 ;  /* 0x000000120a007986 */ /* 0x000fe2000c101b06 */
[----:B------:R-:W-:Y:S05]  /*0b40*/  EXIT ;  /* 0x000000000000794d */ /* 0x000fea0003800000 */
.L_x_4:
[----:B------:R-:W-:-:S00]  /*0b50*/  BRA `(.L_x_4) ;  /* 0xfffffffc00fc7947 */ /* 0x000fc0000383ffff */
[----:B------:R-:W-:-:S00]  /*0b60*/  NOP ;  /* 0x0000000000007918 */ /* 0x000fc00000000000 */
        /* <DEDUP_REMOVED lines=9> */
.L_x_5:


//--------------------- .nv.shared.reserved.0     --------------------------
	.section	.nv.shared.reserved.0,"aw",@nobits
	.weak		__nv_reservedSMEM_offset_0_alias
	.size		__nv_reservedSMEM_offset_0_alias, 0, 64
	.other		__nv_reservedSMEM_offset_0_alias,@"STO_CUDA_RESERVED_SHARED STV_DEFAULT"
__nv_reservedSMEM_offset_0_alias:
	.zero		0
	.zero		64


//--------------------- .nv.constant0._Z14matrixMultiplyPdS_S_j --------------------------
	.section	.nv.constant0._Z14matrixMultiplyPdS_S_j,"a",@progbits
	.sectionflags	@""
	.align	4
.nv.constant0._Z14matrixMultiplyPdS_S_j:
	.zero		924


//--------------------- SYMBOLS --------------------------

	.type		.nv.reservedSmem.offset0,@object
	.size		.nv.reservedSmem.offset0,0x4
